//
// Generated by NVIDIA NVVM Compiler
//
// Compiler Build ID: CL-36424714
// Cuda compilation tools, release 13.0, V13.0.88
// Based on NVVM 20.0.0
//

.version 9.0
.target sm_100
.address_size 64

	// .globl	_Z23matrixMultiplicationGPUPfS_S_i

.visible .entry _Z23matrixMultiplicationGPUPfS_S_i(
	.param .u64 .ptr .align 1 _Z23matrixMultiplicationGPUPfS_S_i_param_0,
	.param .u64 .ptr .align 1 _Z23matrixMultiplicationGPUPfS_S_i_param_1,
	.param .u64 .ptr .align 1 _Z23matrixMultiplicationGPUPfS_S_i_param_2,
	.param .u32 _Z23matrixMultiplicationGPUPfS_S_i_param_3
)
{
	.reg .pred 	%p<10>;
	.reg .b32 	%r<40>;
	.reg .b32 	%f<67>;
	.reg .b64 	%rd<67>;

	ld.param.u64 	%rd14, [_Z23matrixMultiplicationGPUPfS_S_i_param_0];
	ld.param.u64 	%rd15, [_Z23matrixMultiplicationGPUPfS_S_i_param_1];
	ld.param.u32 	%r18, [_Z23matrixMultiplicationGPUPfS_S_i_param_3];
	cvta.to.global.u64 	%rd1, %rd15;
	cvta.to.global.u64 	%rd2, %rd14;
	mov.u32 	%r19, %ctaid.y;
	mov.u32 	%r20, %ntid.y;
	mov.u32 	%r21, %tid.y;
	mad.lo.s32 	%r1, %r19, %r20, %r21;
	mov.u32 	%r22, %ctaid.x;
	mov.u32 	%r23, %ntid.x;
	mov.u32 	%r24, %tid.x;
	mad.lo.s32 	%r2, %r22, %r23, %r24;
	max.s32 	%r25, %r1, %r2;
	setp.ge.s32 	%p1, %r25, %r18;
	@%p1 bra 	$L__BB0_13;
	mul.lo.s32 	%r3, %r18, %r1;
	and.b32  	%r4, %r18, 7;
	setp.lt.u32 	%p2, %r18, 8;
	mov.f32 	%f66, 0f00000000;
	mov.b32 	%r38, 0;
	@%p2 bra 	$L__BB0_4;
	and.b32  	%r38, %r18, 2147483640;
	neg.s32 	%r36, %r38;
	mul.wide.s32 	%rd16, %r18, 4;
	add.s64 	%rd3, %rd1, %rd16;
	shl.b32 	%r7, %r18, 3;
	mul.wide.s32 	%rd17, %r18, 8;
	add.s64 	%rd4, %rd1, %rd17;
	mul.wide.s32 	%rd18, %r18, 12;
	add.s64 	%rd5, %rd1, %rd18;
	mul.wide.s32 	%rd19, %r18, 16;
	add.s64 	%rd6, %rd1, %rd19;
	mul.wide.s32 	%rd20, %r18, 20;
	add.s64 	%rd7, %rd1, %rd20;
	mul.wide.s32 	%rd21, %r18, 24;
	add.s64 	%rd8, %rd1, %rd21;
	mul.wide.s32 	%rd22, %r18, 28;
	add.s64 	%rd9, %rd1, %rd22;
	mul.wide.u32 	%rd23, %r3, 4;
	add.s64 	%rd24, %rd23, %rd2;
	add.s64 	%rd66, %rd24, 16;
	mov.f32 	%f66, 0f00000000;
	mov.u32 	%r35, %r2;
$L__BB0_3:
	.pragma "nounroll";
	mul.wide.s32 	%rd25, %r35, 4;
	add.s64 	%rd26, %rd3, %rd25;
	add.s64 	%rd27, %rd4, %rd25;
	add.s64 	%rd28, %rd5, %rd25;
	add.s64 	%rd29, %rd6, %rd25;
	add.s64 	%rd30, %rd7, %rd25;
	add.s64 	%rd31, %rd8, %rd25;
	add.s64 	%rd32, %rd9, %rd25;
	add.s64 	%rd33, %rd1, %rd25;
	ld.global.f32 	%f16, [%rd66+-16];
	ld.global.f32 	%f17, [%rd33];
	fma.rn.f32 	%f18, %f16, %f17, %f66;
	ld.global.f32 	%f19, [%rd66+-12];
	ld.global.f32 	%f20, [%rd26];
	fma.rn.f32 	%f21, %f19, %f20, %f18;
	ld.global.f32 	%f22, [%rd66+-8];
	ld.global.f32 	%f23, [%rd27];
	fma.rn.f32 	%f24, %f22, %f23, %f21;
	ld.global.f32 	%f25, [%rd66+-4];
	ld.global.f32 	%f26, [%rd28];
	fma.rn.f32 	%f27, %f25, %f26, %f24;
	ld.global.f32 	%f28, [%rd66];
	ld.global.f32 	%f29, [%rd29];
	fma.rn.f32 	%f30, %f28, %f29, %f27;
	ld.global.f32 	%f31, [%rd66+4];
	ld.global.f32 	%f32, [%rd30];
	fma.rn.f32 	%f33, %f31, %f32, %f30;
	ld.global.f32 	%f34, [%rd66+8];
	ld.global.f32 	%f35, [%rd31];
	fma.rn.f32 	%f36, %f34, %f35, %f33;
	ld.global.f32 	%f37, [%rd66+12];
	ld.global.f32 	%f38, [%rd32];
	fma.rn.f32 	%f66, %f37, %f38, %f36;
	add.s32 	%r36, %r36, 8;
	add.s32 	%r35, %r35, %r7;
	add.s64 	%rd66, %rd66, 32;
	setp.ne.s32 	%p3, %r36, 0;
	@%p3 bra 	$L__BB0_3;
$L__BB0_4:
	setp.eq.s32 	%p4, %r4, 0;
	@%p4 bra 	$L__BB0_12;
	and.b32  	%r13, %r18, 3;
	setp.lt.u32 	%p5, %r4, 4;
	@%p5 bra 	$L__BB0_7;
	add.s32 	%r27, %r38, %r3;
	mul.wide.u32 	%rd34, %r27, 4;
	add.s64 	%rd35, %rd2, %rd34;
	ld.global.f32 	%f40, [%rd35];
	mad.lo.s32 	%r28, %r38, %r18, %r2;
	mul.wide.s32 	%rd36, %r28, 4;
	add.s64 	%rd37, %rd1, %rd36;
	ld.global.f32 	%f41, [%rd37];
	fma.rn.f32 	%f42, %f40, %f41, %f66;
	cvt.u64.u32 	%rd38, %r3;
	cvt.u64.u32 	%rd39, %r38;
	add.s64 	%rd40, %rd39, %rd38;
	shl.b64 	%rd41, %rd40, 2;
	add.s64 	%rd42, %rd2, %rd41;
	ld.global.f32 	%f43, [%rd42+4];
	mul.wide.s32 	%rd43, %r18, 4;
	add.s64 	%rd44, %rd37, %rd43;
	ld.global.f32 	%f44, [%rd44];
	fma.rn.f32 	%f45, %f43, %f44, %f42;
	ld.global.f32 	%f46, [%rd42+8];
	add.s64 	%rd45, %rd44, %rd43;
	ld.global.f32 	%f47, [%rd45];
	fma.rn.f32 	%f48, %f46, %f47, %f45;
	ld.global.f32 	%f49, [%rd42+12];
	add.s64 	%rd46, %rd45, %rd43;
	ld.global.f32 	%f50, [%rd46];
	fma.rn.f32 	%f66, %f49, %f50, %f48;
	add.s32 	%r38, %r38, 4;
$L__BB0_7:
	setp.eq.s32 	%p6, %r13, 0;
	@%p6 bra 	$L__BB0_12;
	setp.eq.s32 	%p7, %r13, 1;
	@%p7 bra 	$L__BB0_10;
	add.s32 	%r29, %r38, %r3;
	mul.wide.u32 	%rd47, %r29, 4;
	add.s64 	%rd48, %rd2, %rd47;
	ld.global.f32 	%f52, [%rd48];
	mad.lo.s32 	%r30, %r38, %r18, %r2;
	mul.wide.s32 	%rd49, %r30, 4;
	add.s64 	%rd50, %rd1, %rd49;
	ld.global.f32 	%f53, [%rd50];
	fma.rn.f32 	%f54, %f52, %f53, %f66;
	cvt.u64.u32 	%rd51, %r3;
	cvt.u64.u32 	%rd52, %r38;
	add.s64 	%rd53, %rd52, %rd51;
	shl.b64 	%rd54, %rd53, 2;
	add.s64 	%rd55, %rd2, %rd54;
	ld.global.f32 	%f55, [%rd55+4];
	mul.wide.s32 	%rd56, %r18, 4;
	add.s64 	%rd57, %rd50, %rd56;
	ld.global.f32 	%f56, [%rd57];
	fma.rn.f32 	%f66, %f55, %f56, %f54;
	add.s32 	%r38, %r38, 2;
$L__BB0_10:
	and.b32  	%r31, %r18, 1;
	setp.eq.b32 	%p8, %r31, 1;
	not.pred 	%p9, %p8;
	@%p9 bra 	$L__BB0_12;
	add.s32 	%r32, %r38, %r3;
	mul.wide.u32 	%rd58, %r32, 4;
	add.s64 	%rd59, %rd2, %rd58;
	ld.global.f32 	%f57, [%rd59];
	mad.lo.s32 	%r33, %r38, %r18, %r2;
	mul.wide.s32 	%rd60, %r33, 4;
	add.s64 	%rd61, %rd1, %rd60;
	ld.global.f32 	%f58, [%rd61];
	fma.rn.f32 	%f66, %f57, %f58, %f66;
$L__BB0_12:
	ld.param.u64 	%rd65, [_Z23matrixMultiplicationGPUPfS_S_i_param_2];
	add.s32 	%r34, %r3, %r2;
	cvta.to.global.u64 	%rd62, %rd65;
	mul.wide.s32 	%rd63, %r34, 4;
	add.s64 	%rd64, %rd62, %rd63;
	st.global.f32 	[%rd64], %f66;
$L__BB0_13:
	ret;

}


// ===== COMPILED SASS (sm_100) =====

	.target	sm_100

	.elftype	@"ET_EXEC"


//--------------------- .note.nv.tkinfo           --------------------------
	.section	.note.nv.tkinfo,"",@"SHT_NOTE"
	.sectionflags	@"SHF_NOTE_NV_TKINFO"
	.tkinfo
        /*0018*/ 	.word	0x00000002
        /*0030*/ 	.string	""
        /*0030*/ 	.string	"ptxas"
        /*0030*/ 	.string	"Cuda compilation tools, release 13.0, V13.0.88"
        /*0030*/ 	.string	"Build cuda_13.0.r13.0/compiler.36424714_0"
        /*0030*/ 	.string	"-arch sm_100 -m 64 "



//--------------------- .note.nv.cuinfo           --------------------------
	.section	.note.nv.cuinfo,"",@"SHT_NOTE"
	.sectionflags	@"SHF_NOTE_NV_CUINFO"
        /*0018*/ 	.short	0x0002
        /*001a*/ 	.short	0x0064
        /*001c*/ 	.short	0x0082
	.zero		2


//--------------------- .nv.info                  --------------------------
	.section	.nv.info,"",@"SHT_CUDA_INFO"
	.align	4


	//----- nvinfo : EIATTR_REGCOUNT
	.align		4
        /*0000*/ 	.byte	0x04, 0x2f
        /*0002*/ 	.short	(.L_1 - .L_0)
	.align		4
.L_0:
        /*0004*/ 	.word	index@(_Z23matrixMultiplicationGPUPfS_S_i)
        /*0008*/ 	.word	0x0000001e


	//----- nvinfo : EIATTR_FRAME_SIZE
	.align		4
.L_1:
        /*000c*/ 	.byte	0x04, 0x11
        /*000e*/ 	.short	(.L_3 - .L_2)
	.align		4
.L_2:
        /*0010*/ 	.word	index@(_Z23matrixMultiplicationGPUPfS_S_i)
        /*0014*/ 	.word	0x00000000


	//----- nvinfo : EIATTR_MIN_STACK_SIZE
	.align		4
.L_3:
        /*0018*/ 	.byte	0x04, 0x12
        /*001a*/ 	.short	(.L_5 - .L_4)
	.align		4
.L_4:
        /*001c*/ 	.word	index@(_Z23matrixMultiplicationGPUPfS_S_i)
        /*0020*/ 	.word	0x00000000
.L_5:


//--------------------- .nv.compat                --------------------------
	.section	.nv.compat,"",@"SHT_CUDA_COMPAT_INFO"
	.align	4
        /*0000*/ 	.byte	0x02, 0x09, 0x00, 0x00, 0x02, 0x02, 0x01, 0x00, 0x02, 0x05, 0x05, 0x00, 0x03, 0x07, 0x01, 0x01
        /*0010*/ 	.byte	0x02, 0x03, 0x00, 0x00, 0x02, 0x06, 0x01, 0x00, 0x04, 0x0b, 0x08, 0x00, 0x09, 0x00, 0x00, 0x00
        /*0020*/ 	.byte	0x00, 0x00, 0x00, 0x00


//--------------------- .nv.info._Z23matrixMultiplicationGPUPfS_S_i --------------------------
	.section	.nv.info._Z23matrixMultiplicationGPUPfS_S_i,"",@"SHT_CUDA_INFO"
	.sectionflags	@""
	.align	4


	//----- nvinfo : EIATTR_CUDA_API_VERSION
	.align		4
        /*0000*/ 	.byte	0x04, 0x37
        /*0002*/ 	.short	(.L_7 - .L_6)
.L_6:
        /*0004*/ 	.word	0x00000082


	//----- nvinfo : EIATTR_KPARAM_INFO
	.align		4
.L_7:
        /*0008*/ 	.byte	0x04, 0x17
        /*000a*/ 	.short	(.L_9 - .L_8)
.L_8:
        /*000c*/ 	.word	0x00000000
        /*0010*/ 	.short	0x0003
        /*0012*/ 	.short	0x0018
        /*0014*/ 	.byte	0x00, 0xf0, 0x11, 0x00


	//----- nvinfo : EIATTR_KPARAM_INFO
	.align		4
.L_9:
        /*0018*/ 	.byte	0x04, 0x17
        /*001a*/ 	.short	(.L_11 - .L_10)
.L_10:
        /*001c*/ 	.word	0x00000000
        /*0020*/ 	.short	0x0002
        /*0022*/ 	.short	0x0010
        /*0024*/ 	.byte	0x00, 0xf5, 0x21, 0x00


	//----- nvinfo : EIATTR_KPARAM_INFO
	.align		4
.L_11:
        /*0028*/ 	.byte	0x04, 0x17
        /*002a*/ 	.short	(.L_13 - .L_12)
.L_12:
        /*002c*/ 	.word	0x00000000
        /*0030*/ 	.short	0x0001
        /*0032*/ 	.short	0x0008
        /*0034*/ 	.byte	0x00, 0xf5, 0x21, 0x00


	//----- nvinfo : EIATTR_KPARAM_INFO
	.align		4
.L_13:
        /*0038*/ 	.byte	0x04, 0x17
        /*003a*/ 	.short	(.L_15 - .L_14)
.L_14:
        /*003c*/ 	.word	0x00000000
        /*0040*/ 	.short	0x0000
        /*0042*/ 	.short	0x0000
        /*0044*/ 	.byte	0x00, 0xf5, 0x21, 0x00


	//----- nvinfo : EIATTR_SPARSE_MMA_MASK
	.align		4
.L_15:
        /*0048*/ 	.byte	0x03, 0x50
        /*004a*/ 	.short	0x0000


	//----- nvinfo : EIATTR_MAXREG_COUNT
	.align		4
        /*004c*/ 	.byte	0x03, 0x1b
        /*004e*/ 	.short	0x00ff


	//----- nvinfo : EIATTR_MERCURY_ISA_VERSION
	.align		4
        /*0050*/ 	.byte	0x03, 0x5f
        /*0052*/ 	.short	0x0101


	//----- nvinfo : EIATTR_VRC_CTA_INIT_COUNT
	.align		4
        /*0054*/ 	.byte	0x02, 0x4a
	.zero		1
	.zero		1


	//----- nvinfo : EIATTR_EXIT_INSTR_OFFSETS
	.align		4
        /*0058*/ 	.byte	0x04, 0x1c
        /*005a*/ 	.short	(.L_17 - .L_16)


	//   ....[0]....
.L_16:
        /*005c*/ 	.word	0x000000c0


	//   ....[1]....
        /*0060*/ 	.word	0x00000a90


	//----- nvinfo : EIATTR_CBANK_PARAM_SIZE
	.align		4
.L_17:
        /*0064*/ 	.byte	0x03, 0x19
        /*0066*/ 	.short	0x001c


	//----- nvinfo : EIATTR_PARAM_CBANK
	.align		4
        /*0068*/ 	.byte	0x04, 0x0a
        /*006a*/ 	.short	(.L_19 - .L_18)
	.align		4
.L_18:
        /*006c*/ 	.word	index@(.nv.constant0._Z23matrixMultiplicationGPUPfS_S_i)
        /*0070*/ 	.short	0x0380
        /*0072*/ 	.short	0x001c


	//----- nvinfo : EIATTR_SW_WAR
	.align		4
.L_19:
        /*0074*/ 	.byte	0x04, 0x36
        /*0076*/ 	.short	(.L_21 - .L_20)
.L_20:
        /*0078*/ 	.word	0x00000008
.L_21:


//--------------------- .nv.callgraph             --------------------------
	.section	.nv.callgraph,"",@"SHT_CUDA_CALLGRAPH"
	.align	4
	.sectionentsize	8
	.align		4
        /*0000*/ 	.word	0x00000000
	.align		4
        /*0004*/ 	.word	0xffffffff
	.align		4
        /*0008*/ 	.word	0x00000000
	.align		4
        /*000c*/ 	.word	0xfffffffe
	.align		4
        /*0010*/ 	.word	0x00000000
	.align		4
        /*0014*/ 	.word	0xfffffffd
	.align		4
        /*0018*/ 	.word	0x00000000
	.align		4
        /*001c*/ 	.word	0xfffffffc


//--------------------- .text._Z23matrixMultiplicationGPUPfS_S_i --------------------------
	.section	.text._Z23matrixMultiplicationGPUPfS_S_i,"ax",@progbits
	.align	128
        .global         _Z23matrixMultiplicationGPUPfS_S_i
        .type           _Z23matrixMultiplicationGPUPfS_S_i,@function
        .size           _Z23matrixMultiplicationGPUPfS_S_i,(.L_x_5 - _Z23matrixMultiplicationGPUPfS_S_i)
        .other          _Z23matrixMultiplicationGPUPfS_S_i,@"STO_CUDA_ENTRY STV_DEFAULT"
_Z23matrixMultiplicationGPUPfS_S_i:
.text._Z23matrixMultiplicationGPUPfS_S_i:
[----:B------:R-:W-:Y:S01]  /*0000*/  LDC R1, c[0x0][0x37c] ;  /* 0x0000df00ff017b82 */ /* 0x000fe20000000800 */
[----:B------:R-:W0:Y:S07]  /*0010*/  S2R R0, SR_TID.Y ;  /* 0x0000000000007919 */ /* 0x000e2e0000002200 */
[----:B------:R-:W0:Y:S01]  /*0020*/  S2UR UR4, SR_CTAID.Y ;  /* 0x00000000000479c3 */ /* 0x000e220000002600 */
[----:B------:R-:W1:Y:S01]  /*0030*/  LDCU UR20, c[0x0][0x398] ;  /* 0x00007300ff1477ac */ /* 0x000e620008000800 */
[----:B------:R-:W2:Y:S06]  /*0040*/  S2R R3, SR_TID.X ;  /* 0x0000000000037919 */ /* 0x000eac0000002100 */
[----:B------:R-:W0:Y:S08]  /*0050*/  LDC R13, c[0x0][0x364] ;  /* 0x0000d900ff0d7b82 */ /* 0x000e300000000800 */
[----:B------:R-:W2:Y:S08]  /*0060*/  S2UR UR5, SR_CTAID.X ;  /* 0x00000000000579c3 */ /* 0x000eb00000002500 */
[----:B------:R-:W2:Y:S01]  /*0070*/  LDC R2, c[0x0][0x360] ;  /* 0x0000d800ff027b82 */ /* 0x000ea20000000800 */
[----:B0-----:R-:W-:-:S02]  /*0080*/  IMAD R13, R13, UR4, R0 ;  /* 0x000000040d0d7c24 */ /* 0x001fc4000f8e0200 */
[----:B--2---:R-:W-:-:S05]  /*0090*/  IMAD R0, R2, UR5, R3 ;  /* 0x0000000502007c24 */ /* 0x004fca000f8e0203 */
[----:B------:R-:W-:-:S04]  /*00a0*/  VIMNMX R2, PT, PT, R13, R0, !PT ;  /* 0x000000000d027248 */ /* 0x000fc80007fe0100 */
[----:B-1----:R-:W-:-:S13]  /*00b0*/  ISETP.GE.AND P0, PT, R2, UR20, PT ;  /* 0x0000001402007c0c */ /* 0x002fda000bf06270 */
[----:B------:R-:W-:Y:S05]  /*00c0*/  @P0 EXIT ;  /* 0x000000000000094d */ /* 0x000fea0003800000 */
[----:B------:R-:W-:Y:S01]  /*00d0*/  UISETP.GE.U32.AND UP0, UPT, UR20, 0x8, UPT ;  /* 0x000000081400788c */ /* 0x000fe2000bf06070 */
[----:B------:R-:W-:Y:S02]  /*00e0*/  HFMA2 R12, -RZ, RZ, 0, 0 ;  /* 0x00000000ff0c7431 */ /* 0x000fe400000001ff */
[----:B------:R-:W-:Y:S01]  /*00f0*/  IMAD R13, R13, UR20, RZ ;  /* 0x000000140d0d7c24 */ /* 0x000fe2000f8e02ff */
[----:B------:R-:W-:Y:S01]  /*0100*/  UMOV UR4, URZ ;  /* 0x000000ff00047c82 */ /* 0x000fe20008000000 */
[----:B------:R-:W0:Y:S04]  /*0110*/  LDCU.64 UR18, c[0x0][0x358] ;  /* 0x00006b00ff1277ac */ /* 0x000e280008000a00 */
[----:B------:R-:W-:Y:S05]  /*0120*/  BRA.U !UP0, `(.L_x_0) ;  /* 0x0000000508047547 */ /* 0x000fea000b800000 */
[----:B------:R-:W1:Y:S01]  /*0130*/  LDCU.128 UR24, c[0x0][0x380] ;  /* 0x00007000ff1877ac */ /* 0x000e620008000c00 */
[----:B------:R-:W-:Y:S02]  /*0140*/  MOV R12, RZ ;  /* 0x000000ff000c7202 */ /* 0x000fe40000000f00 */
[----:B------:R-:W-:Y:S01]  /*0150*/  MOV R14, R0 ;  /* 0x00000000000e7202 */ /* 0x000fe20000000f00 */
[----:B------:R-:W-:-:S04]  /*0160*/  ULOP3.LUT UR4, UR20, 0x7ffffff8, URZ, 0xc0, !UPT ;  /* 0x7ffffff814047892 */ /* 0x000fc8000f8ec0ff */
[----:B------:R-:W-:Y:S01]  /*0170*/  UIADD3 UR5, UPT, UPT, -UR4, URZ, URZ ;  /* 0x000000ff04057290 */ /* 0x000fe2000fffe1ff */
[----:B-1----:R-:W-:Y:S01]  /*0180*/  MOV R2, UR24 ;  /* 0x0000001800027c02 */ /* 0x002fe20008000f00 */
[----:B------:R-:W-:Y:S01]  /*0190*/  UIMAD.WIDE UR6, UR20, 0x8, UR26 ;  /* 0x00000008140678a5 */ /* 0x000fe2000f8e021a */
[----:B------:R-:W-:Y:S01]  /*01a0*/  MOV R3, UR25 ;  /* 0x0000001900037c02 */ /* 0x000fe20008000f00 */
[----:B------:R-:W-:Y:S02]  /*01b0*/  UIMAD.WIDE UR8, UR20, 0xc, UR26 ;  /* 0x0000000c140878a5 */ /* 0x000fe4000f8e021a */
[----:B------:R-:W-:Y:S01]  /*01c0*/  UIMAD.WIDE UR10, UR20, 0x10, UR26 ;  /* 0x00000010140a78a5 */ /* 0x000fe2000f8e021a */
[----:B------:R-:W-:Y:S01]  /*01d0*/  IMAD.WIDE.U32 R2, R13, 0x4, R2 ;  /* 0x000000040d027825 */ /* 0x000fe200078e0002 */
[----:B------:R-:W-:Y:S02]  /*01e0*/  UIMAD.WIDE UR12, UR20, 0x14, UR26 ;  /* 0x00000014140c78a5 */ /* 0x000fe4000f8e021a */
[----:B------:R-:W-:Y:S01]  /*01f0*/  UIMAD.WIDE UR14, UR20, 0x18, UR26 ;  /* 0x00000018140e78a5 */ /* 0x000fe2000f8e021a */
[----:B------:R-:W-:Y:S01]  /*0200*/  IADD3 R2, P0, PT, R2, 0x10, RZ ;  /* 0x0000001002027810 */ /* 0x000fe20007f1e0ff */
[----:B------:R-:W-:-:S03]  /*0210*/  UIMAD.WIDE UR16, UR20, 0x1c, UR26 ;  /* 0x0000001c141078a5 */ /* 0x000fc6000f8e021a */
[----:B------:R-:W-:-:S09]  /*0220*/  IADD3.X R3, PT, PT, RZ, R3, RZ, P0, !PT ;  /* 0x00000003ff037210 */ /* 0x000fd200007fe4ff */
.L_x_1:
[----:B------:R-:W-:Y:S01]  /*0230*/  UIMAD.WIDE UR22, UR20, 0x4, UR26 ;  /* 0x00000004141678a5 */ /* 0x000fe2000f8e021a */
[----:B------:R-:W-:Y:S02]  /*0240*/  IMAD.MOV.U32 R23, RZ, RZ, 0x4 ;  /* 0x00000004ff177424 */ /* 0x000fe400078e00ff */
[----:B------:R-:W-:Y:S01]  /*0250*/  HFMA2 R11, -RZ, RZ, 0, 2.384185791015625e-07 ;  /* 0x00000004ff0b7431 */ /* 0x000fe200000001ff */
[----:B------:R-:W-:Y:S01]  /*0260*/  MOV R25, 0x4 ;  /* 0x0000000400197802 */ /* 0x000fe20000000f00 */
[----:B0-----:R-:W2:Y:S01]  /*0270*/  LDG.E R21, desc[UR18][R2.64+-0x10] ;  /* 0xfffff01202157981 */ /* 0x001ea2000c1e1900 */
[C---:B------:R-:W-:Y:S01]  /*0280*/  IMAD.WIDE R22, R14.reuse, R23, UR26 ;  /* 0x0000001a0e167e25 */ /* 0x040fe2000f8e0217 */
[----:B------:R-:W-:Y:S02]  /*0290*/  MOV R8, UR22 ;  /* 0x0000001600087c02 */ /* 0x000fe40008000f00 */
[----:B------:R-:W-:Y:S01]  /*02a0*/  MOV R9, UR23 ;  /* 0x0000001700097c02 */ /* 0x000fe20008000f00 */
[----:B------:R-:W3:Y:S02]  /*02b0*/  LDG.E R19, desc[UR18][R2.64+-0xc] ;  /* 0xfffff41202137981 */ /* 0x000ee4000c1e1900 */
[----:B------:R-:W-:-:S02]  /*02c0*/  IMAD.WIDE R8, R14, 0x4, R8 ;  /* 0x000000040e087825 */ /* 0x000fc400078e0208 */
[----:B------:R-:W2:Y:S01]  /*02d0*/  LDG.E R22, desc[UR18][R22.64] ;  /* 0x0000001216167981 */ /* 0x000ea2000c1e1900 */
[----:B------:R-:W-:Y:S01]  /*02e0*/  MOV R5, 0x4 ;  /* 0x0000000400057802 */ /* 0x000fe20000000f00 */
[C---:B------:R-:W-:Y:S02]  /*02f0*/  IMAD.WIDE R24, R14.reuse, R25, UR6 ;  /* 0x000000060e187e25 */ /* 0x040fe4000f8e0219 */
[----:B------:R0:W3:Y:S02]  /*0300*/  LDG.E R20, desc[UR18][R8.64] ;  /* 0x0000001208147981 */ /* 0x0000e4000c1e1900 */
[----:B------:R-:W-:Y:S02]  /*0310*/  IMAD.WIDE R10, R14, R11, UR8 ;  /* 0x000000080e0a7e25 */ /* 0x000fe4000f8e020b */
[----:B------:R-:W4:Y:S04]  /*0320*/  LDG.E R18, desc[UR18][R24.64] ;  /* 0x0000001218127981 */ /* 0x000f28000c1e1900 */
[----:B------:R-:W4:Y:S01]  /*0330*/  LDG.E R17, desc[UR18][R2.64+-0x8] ;  /* 0xfffff81202117981 */ /* 0x000f22000c1e1900 */
[----:B0-----:R-:W-:-:S02]  /*0340*/  HFMA2 R9, -RZ, RZ, 0, 2.384185791015625e-07 ;  /* 0x00000004ff097431 */ /* 0x001fc400000001ff */
[----:B------:R-:W-:Y:S01]  /*0350*/  IMAD.MOV.U32 R7, RZ, RZ, 0x4 ;  /* 0x00000004ff077424 */ /* 0x000fe200078e00ff */
[----:B------:R0:W5:Y:S01]  /*0360*/  LDG.E R16, desc[UR18][R10.64] ;  /* 0x000000120a107981 */ /* 0x000162000c1e1900 */
[----:B------:R-:W-:-:S03]  /*0370*/  IMAD.WIDE R4, R14, R5, UR10 ;  /* 0x0000000a0e047e25 */ /* 0x000fc6000f8e0205 */
[----:B------:R-:W5:Y:S01]  /*0380*/  LDG.E R15, desc[UR18][R2.64+-0x4] ;  /* 0xfffffc12020f7981 */ /* 0x000f62000c1e1900 */
[C---:B------:R-:W-:Y:S01]  /*0390*/  IMAD.WIDE R6, R14.reuse, R7, UR12 ;  /* 0x0000000c0e067e25 */ /* 0x040fe2000f8e0207 */
[----:B------:R-:W-:Y:S02]  /*03a0*/  MOV R27, 0x4 ;  /* 0x00000004001b7802 */ /* 0x000fe40000000f00 */
[----:B------:R1:W5:Y:S01]  /*03b0*/  LDG.E R4, desc[UR18][R4.64] ;  /* 0x0000001204047981 */ /* 0x000362000c1e1900 */
[----:B------:R-:W-:-:S03]  /*03c0*/  IMAD.WIDE R8, R14, R9, UR14 ;  /* 0x0000000e0e087e25 */ /* 0x000fc6000f8e0209 */
[----:B------:R-:W5:Y:S01]  /*03d0*/  LDG.E R23, desc[UR18][R2.64] ;  /* 0x0000001202177981 */ /* 0x000f62000c1e1900 */
[----:B0-----:R-:W-:-:S03]  /*03e0*/  IMAD.WIDE R10, R14, R27, UR16 ;  /* 0x000000100e0a7e25 */ /* 0x001fc6000f8e021b */
[----:B------:R-:W5:Y:S04]  /*03f0*/  LDG.E R7, desc[UR18][R6.64] ;  /* 0x0000001206077981 */ /* 0x000f68000c1e1900 */
[----:B------:R-:W5:Y:S04]  /*0400*/  LDG.E R24, desc[UR18][R2.64+0x4] ;  /* 0x0000041202187981 */ /* 0x000f68000c1e1900 */
[----:B------:R-:W5:Y:S04]  /*0410*/  LDG.E R8, desc[UR18][R8.64] ;  /* 0x0000001208087981 */ /* 0x000f68000c1e1900 */
[----:B------:R-:W5:Y:S04]  /*0420*/  LDG.E R25, desc[UR18][R2.64+0x8] ;  /* 0x0000081202197981 */ /* 0x000f68000c1e1900 */
[----:B------:R-:W5:Y:S04]  /*0430*/  LDG.E R10, desc[UR18][R10.64] ;  /* 0x000000120a0a7981 */ /* 0x000f68000c1e1900 */
[----:B------:R0:W5:Y:S01]  /*0440*/  LDG.E R27, desc[UR18][R2.64+0xc] ;  /* 0x00000c12021b7981 */ /* 0x000162000c1e1900 */
[----:B------:R-:W-:-:S04]  /*0450*/  UIADD3 UR5, UPT, UPT, UR5, 0x8, URZ ;  /* 0x0000000805057890 */ /* 0x000fc8000fffe0ff */
[----:B------:R-:W-:Y:S01]  /*0460*/  UISETP.NE.AND UP0, UPT, UR5, URZ, UPT ;  /* 0x000000ff0500728c */ /* 0x000fe2000bf05270 */
[----:B-1----:R-:W-:Y:S02]  /*0470*/  MOV R5, UR20 ;  /* 0x0000001400057c02 */ /* 0x002fe40008000f00 */
[----:B0-----:R-:W-:Y:S02]  /*0480*/  IADD3 R2, P0, PT, R2, 0x20, RZ ;  /* 0x0000002002027810 */ /* 0x001fe40007f1e0ff */
[----:B------:R-:W-:Y:S02]  /*0490*/  LEA R14, R5, R14, 0x3 ;  /* 0x0000000e050e7211 */ /* 0x000fe400078e18ff */
[----:B------:R-:W-:Y:S01]  /*04a0*/  IADD3.X R3, PT, PT, RZ, R3, RZ, P0, !PT ;  /* 0x00000003ff037210 */ /* 0x000fe200007fe4ff */
[----:B--2---:R-:W-:-:S04]  /*04b0*/  FFMA R22, R21, R22, R12 ;  /* 0x0000001615167223 */ /* 0x004fc8000000000c */
[----:B---3--:R-:W-:-:S04]  /*04c0*/  FFMA R20, R19, R20, R22 ;  /* 0x0000001413147223 */ /* 0x008fc80000000016 */
[----:B----4-:R-:W-:-:S04]  /*04d0*/  FFMA R18, R17, R18, R20 ;  /* 0x0000001211127223 */ /* 0x010fc80000000014 */
[----:B-----5:R-:W-:-:S04]  /*04e0*/  FFMA R16, R15, R16, R18 ;  /* 0x000000100f107223 */ /* 0x020fc80000000012 */
[----:B------:R-:W-:-:S04]  /*04f0*/  FFMA R23, R23, R4, R16 ;  /* 0x0000000417177223 */ /* 0x000fc80000000010 */
[----:B------:R-:W-:-:S04]  /*0500*/  FFMA R24, R24, R7, R23 ;  /* 0x0000000718187223 */ /* 0x000fc80000000017 */
[----:B------:R-:W-:-:S04]  /*0510*/  FFMA R8, R25, R8, R24 ;  /* 0x0000000819087223 */ /* 0x000fc80000000018 */
[----:B------:R-:W-:Y:S01]  /*0520*/  FFMA R12, R27, R10, R8 ;  /* 0x0000000a1b0c7223 */ /* 0x000fe20000000008 */
[----:B------:R-:W-:Y:S06]  /*0530*/  BRA.U UP0, `(.L_x_1) ;  /* 0xfffffffd003c7547 */ /* 0x000fec000b83ffff */
.L_x_0:
[----:B------:R-:W-:-:S04]  /*0540*/  ULOP3.LUT UR6, UR20, 0x7, URZ, 0xc0, !UPT ;  /* 0x0000000714067892 */ /* 0x000fc8000f8ec0ff */
[----:B------:R-:W-:-:S09]  /*0550*/  UISETP.NE.AND UP0, UPT, UR6, URZ, UPT ;  /* 0x000000ff0600728c */ /* 0x000fd2000bf05270 */
[----:B------:R-:W-:Y:S05]  /*0560*/  BRA.U !UP0, `(.L_x_2) ;  /* 0x0000000508387547 */ /* 0x000fea000b800000 */
[----:B------:R-:W-:Y:S02]  /*0570*/  UISETP.GE.U32.AND UP0, UPT, UR6, 0x4, UPT ;  /* 0x000000040600788c */ /* 0x000fe4000bf06070 */
[----:B------:R-:W-:-:S04]  /*0580*/  ULOP3.LUT UR5, UR20, 0x3, URZ, 0xc0, !UPT ;  /* 0x0000000314057892 */ /* 0x000fc8000f8ec0ff */
[----:B------:R-:W-:-:S03]  /*0590*/  UISETP.NE.AND UP1, UPT, UR5, URZ, UPT ;  /* 0x000000ff0500728c */ /* 0x000fc6000bf25270 */
[----:B------:R-:W-:Y:S08]  /*05a0*/  BRA.U !UP0, `(.L_x_3) ;  /* 0x00000001087c7547 */ /* 0x000ff0000b800000 */
[----:B------:R-:W1:Y:S01]  /*05b0*/  LDC.64 R6, c[0x0][0x388] ;  /* 0x0000e200ff067b82 */ /* 0x000e620000000a00 */
[----:B------:R-:W2:Y:S01]  /*05c0*/  LDCU.64 UR6, c[0x0][0x380] ;  /* 0x00007000ff0677ac */ /* 0x000ea20008000a00 */
[----:B------:R-:W-:Y:S01]  /*05d0*/  IMAD.U32 R9, RZ, RZ, UR4 ;  /* 0x00000004ff097e24 */ /* 0x000fe2000f8e00ff */
[C---:B------:R-:W-:Y:S02]  /*05e0*/  IADD3 R3, PT, PT, R13.reuse, UR4, RZ ;  /* 0x000000040d037c10 */ /* 0x040fe4000fffe0ff */
[----:B------:R-:W-:Y:S01]  /*05f0*/  IADD3 R10, P0, PT, R13, UR4, RZ ;  /* 0x000000040d0a7c10 */ /* 0x000fe2000ff1e0ff */
[----:B------:R-:W-:Y:S01]  /*0600*/  IMAD R9, R9, UR20, R0 ;  /* 0x0000001409097c24 */ /* 0x000fe2000f8e0200 */
[----:B------:R-:W-:Y:S01]  /*0610*/  MOV R11, UR20 ;  /* 0x00000014000b7c02 */ /* 0x000fe20008000f00 */
[----:B------:R-:W3:Y:S01]  /*0620*/  LDC.64 R4, c[0x0][0x380] ;  /* 0x0000e000ff047b82 */ /* 0x000ee20000000a00 */
[----:B------:R-:W-:Y:S01]  /*0630*/  MOV R15, UR20 ;  /* 0x00000014000f7c02 */ /* 0x000fe20008000f00 */
[----:B-1----:R-:W-:Y:S01]  /*0640*/  IMAD.WIDE R6, R9, 0x4, R6 ;  /* 0x0000000409067825 */ /* 0x002fe200078e0206 */
[----:B------:R-:W-:-:S05]  /*0650*/  MOV R9, UR20 ;  /* 0x0000001400097c02 */ /* 0x000fca0008000f00 */
[----:B------:R-:W-:Y:S02]  /*0660*/  IMAD.WIDE R8, R9, 0x4, R6 ;  /* 0x0000000409087825 */ /* 0x000fe400078e0206 */
[----:B0-----:R-:W4:Y:S02]  /*0670*/  LDG.E R6, desc[UR18][R6.64] ;  /* 0x0000001206067981 */ /* 0x001f24000c1e1900 */
[----:B---3--:R-:W-:Y:S01]  /*0680*/  IMAD.WIDE.U32 R4, R3, 0x4, R4 ;  /* 0x0000000403047825 */ /* 0x008fe200078e0004 */
[----:B------:R-:W-:Y:S01]  /*0690*/  IADD3.X R3, PT, PT, RZ, RZ, RZ, P0, !PT ;  /* 0x000000ffff037210 */ /* 0x000fe200007fe4ff */
[----:B------:R-:W3:Y:S01]  /*06a0*/  LDG.E R17, desc[UR18][R8.64] ;  /* 0x0000001208117981 */ /* 0x000ee2000c1e1900 */
[----:B--2---:R-:W-:-:S03]  /*06b0*/  LEA R2, P0, R10, UR6, 0x2 ;  /* 0x000000060a027c11 */ /* 0x004fc6000f8010ff */
[----:B------:R-:W4:Y:S01]  /*06c0*/  LDG.E R5, desc[UR18][R4.64] ;  /* 0x0000001204057981 */ /* 0x000f22000c1e1900 */
[----:B------:R-:W-:Y:S01]  /*06d0*/  LEA.HI.X R3, R10, UR7, R3, 0x2, P0 ;  /* 0x000000070a037c11 */ /* 0x000fe200080f1403 */
[----:B------:R-:W-:-:S04]  /*06e0*/  IMAD.WIDE R10, R11, 0x4, R8 ;  /* 0x000000040b0a7825 */ /* 0x000fc800078e0208 */
[----:B------:R-:W3:Y:S01]  /*06f0*/  LDG.E R16, desc[UR18][R2.64+0x4] ;  /* 0x0000041202107981 */ /* 0x000ee2000c1e1900 */
[----:B------:R-:W-:-:S03]  /*0700*/  IMAD.WIDE R14, R15, 0x4, R10 ;  /* 0x000000040f0e7825 */ /* 0x000fc600078e020a */
[----:B------:R-:W2:Y:S04]  /*0710*/  LDG.E R19, desc[UR18][R10.64] ;  /* 0x000000120a137981 */ /* 0x000ea8000c1e1900 */
[----:B------:R-:W2:Y:S04]  /*0720*/  LDG.E R18, desc[UR18][R2.64+0x8] ;  /* 0x0000081202127981 */ /* 0x000ea8000c1e1900 */
[----:B------:R-:W5:Y:S04]  /*0730*/  LDG.E R20, desc[UR18][R2.64+0xc] ;  /* 0x00000c1202147981 */ /* 0x000f68000c1e1900 */
[----:B------:R-:W5:Y:S01]  /*0740*/  LDG.E R14, desc[UR18][R14.64] ;  /* 0x000000120e0e7981 */ /* 0x000f62000c1e1900 */
[----:B------:R-:W-:Y:S01]  /*0750*/  UIADD3 UR4, UPT, UPT, UR4, 0x4, URZ ;  /* 0x0000000404047890 */ /* 0x000fe2000fffe0ff */
[----:B----4-:R-:W-:-:S04]  /*0760*/  FFMA R5, R5, R6, R12 ;  /* 0x0000000605057223 */ /* 0x010fc8000000000c */
[----:B---3--:R-:W-:-:S04]  /*0770*/  FFMA R5, R16, R17, R5 ;  /* 0x0000001110057223 */ /* 0x008fc80000000005 */
[----:B--2---:R-:W-:-:S04]  /*0780*/  FFMA R5, R18, R19, R5 ;  /* 0x0000001312057223 */ /* 0x004fc80000000005 */
[----:B-----5:R-:W-:-:S07]  /*0790*/  FFMA R12, R20, R14, R5 ;  /* 0x0000000e140c7223 */ /* 0x020fce0000000005 */
.L_x_3:
[----:B------:R-:W-:Y:S05]  /*07a0*/  BRA.U !UP1, `(.L_x_2) ;  /* 0x0000000109a87547 */ /* 0x000fea000b800000 */
[----:B------:R-:W-:Y:S01]  /*07b0*/  UISETP.NE.AND UP0, UPT, UR5, 0x1, UPT ;  /* 0x000000010500788c */ /* 0x000fe2000bf05270 */
[----:B------:R-:W-:Y:S01]  /*07c0*/  MOV R7, UR4 ;  /* 0x0000000400077c02 */ /* 0x000fe20008000f00 */
[----:B------:R-:W-:Y:S02]  /*07d0*/  ULOP3.LUT UR5, UR20, 0x1, URZ, 0xc0, !UPT ;  /* 0x0000000114057892 */ /* 0x000fe4000f8ec0ff */
[----:B------:R-:W-:Y:S02]  /*07e0*/  MOV R15, UR20 ;  /* 0x00000014000f7c02 */ /* 0x000fe40008000f00 */
[----:B------:R-:W-:Y:S01]  /*07f0*/  UISETP.NE.U32.AND UP1, UPT, UR5, 0x1, UPT ;  /* 0x000000010500788c */ /* 0x000fe2000bf25070 */
[----:B------:R-:W-:-:S04]  /*0800*/  PLOP3.LUT P1, PT, PT, PT, UP0, 0x80, 0x8 ;  /* 0x000000000008781c */ /* 0x000fc80003f2f008 */
[----:B------:R-:W1:Y:S01]  /*0810*/  @UP0 LDCU.128 UR8, c[0x0][0x380] ;  /* 0x00007000ff0807ac */ /* 0x000e620008000c00 */
[----:B------:R-:W-:Y:S01]  /*0820*/  PLOP3.LUT P0, PT, PT, PT, UP1, 0x80, 0x8 ;  /* 0x000000000008781c */ /* 0x000fe20003f0f018 */
[----:B------:R-:W2:Y:S04]  /*0830*/  @UP0 LDCU.64 UR6, c[0x0][0x380] ;  /* 0x00007000ff0607ac */ /* 0x000ea80008000a00 */
[----:B------:R-:W3:Y:S03]  /*0840*/  @!UP1 LDCU.128 UR12, c[0x0][0x380] ;  /* 0x00007000ff0c97ac */ /* 0x000ee60008000c00 */
[C---:B------:R-:W-:Y:S02]  /*0850*/  @P1 IADD3 R3, PT, PT, R13.reuse, UR4, RZ ;  /* 0x000000040d031c10 */ /* 0x040fe4000fffe0ff */
[----:B------:R-:W-:Y:S01]  /*0860*/  @P1 IADD3 R6, P2, PT, R13, UR4, RZ ;  /* 0x000000040d061c10 */ /* 0x000fe2000ff5e0ff */
[----:B------:R-:W-:Y:S01]  /*0870*/  @UP0 UIADD3 UR4, UPT, UPT, UR4, 0x2, URZ ;  /* 0x0000000204040890 */ /* 0x000fe2000fffe0ff */
[----:B-1----:R-:W-:Y:S01]  /*0880*/  MOV R11, UR9 ;  /* 0x00000009000b7c02 */ /* 0x002fe20008000f00 */
[----:B------:R-:W-:Y:S01]  /*0890*/  IMAD.U32 R10, RZ, RZ, UR8 ;  /* 0x00000008ff0a7e24 */ /* 0x000fe2000f8e00ff */
[----:B------:R-:W-:-:S02]  /*08a0*/  MOV R4, UR10 ;  /* 0x0000000a00047c02 */ /* 0x000fc40008000f00 */
[----:B------:R-:W-:Y:S01]  /*08b0*/  MOV R5, UR11 ;  /* 0x0000000b00057c02 */ /* 0x000fe20008000f00 */
[----:B------:R-:W-:-:S04]  /*08c0*/  @P1 IMAD.WIDE.U32 R10, R3, 0x4, R10 ;  /* 0x00000004030a1825 */ /* 0x000fc800078e000a */
[----:B------:R-:W-:Y:S01]  /*08d0*/  @P1 IMAD R3, R7, UR20, R0 ;  /* 0x0000001407031c24 */ /* 0x000fe2000f8e0200 */
[----:B------:R-:W-:Y:S01]  /*08e0*/  @P1 IADD3.X R7, PT, PT, RZ, RZ, RZ, P2, !PT ;  /* 0x000000ffff071210 */ /* 0x000fe200017fe4ff */
[----:B------:R-:W-:Y:S01]  /*08f0*/  IMAD.U32 R19, RZ, RZ, UR4 ;  /* 0x00000004ff137e24 */ /* 0x000fe2000f8e00ff */
[C---:B--2---:R-:W-:Y:S01]  /*0900*/  @P1 LEA R2, P2, R6.reuse, UR6, 0x2 ;  /* 0x0000000606021c11 */ /* 0x044fe2000f8410ff */
[----:B------:R-:W-:Y:S01]  /*0910*/  @P1 IMAD.WIDE R4, R3, 0x4, R4 ;  /* 0x0000000403041825 */ /* 0x000fe200078e0204 */
[----:B------:R-:W-:Y:S01]  /*0920*/  @!P0 IADD3 R17, PT, PT, R13, UR4, RZ ;  /* 0x000000040d118c10 */ /* 0x000fe2000fffe0ff */
[----:B0-----:R-:W2:Y:S01]  /*0930*/  @P1 LDG.E R11, desc[UR18][R10.64] ;  /* 0x000000120a0b1981 */ /* 0x001ea2000c1e1900 */
[----:B------:R-:W-:Y:S01]  /*0940*/  @P1 LEA.HI.X R3, R6, UR7, R7, 0x2, P2 ;  /* 0x0000000706031c11 */ /* 0x000fe200090f1407 */
[----:B------:R-:W-:Y:S01]  /*0950*/  @!P0 IMAD R19, R19, UR20, R0 ;  /* 0x0000001413138c24 */ /* 0x000fe2000f8e0200 */
[----:B---3--:R-:W-:Y:S01]  /*0960*/  MOV R6, UR12 ;  /* 0x0000000c00067c02 */ /* 0x008fe20008000f00 */
[----:B------:R-:W-:Y:S01]  /*0970*/  @P1 IMAD.WIDE R14, R15, 0x4, R4 ;  /* 0x000000040f0e1825 */ /* 0x000fe200078e0204 */
[----:B------:R-:W-:Y:S01]  /*0980*/  MOV R7, UR13 ;  /* 0x0000000d00077c02 */ /* 0x000fe20008000f00 */
[----:B------:R-:W2:Y:S01]  /*0990*/  @P1 LDG.E R4, desc[UR18][R4.64] ;  /* 0x0000001204041981 */ /* 0x000ea2000c1e1900 */
[----:B------:R-:W-:-:S02]  /*09a0*/  MOV R8, UR14 ;  /* 0x0000000e00087c02 */ /* 0x000fc40008000f00 */
[----:B------:R-:W-:Y:S01]  /*09b0*/  MOV R9, UR15 ;  /* 0x0000000f00097c02 */ /* 0x000fe20008000f00 */
[----:B------:R-:W-:Y:S01]  /*09c0*/  @!P0 IMAD.WIDE.U32 R6, R17, 0x4, R6 ;  /* 0x0000000411068825 */ /* 0x000fe200078e0006 */
[----:B------:R-:W3:Y:S03]  /*09d0*/  @P1 LDG.E R14, desc[UR18][R14.64] ;  /* 0x000000120e0e1981 */ /* 0x000ee6000c1e1900 */
[----:B------:R-:W-:Y:S01]  /*09e0*/  @!P0 IMAD.WIDE R8, R19, 0x4, R8 ;  /* 0x0000000413088825 */ /* 0x000fe200078e0208 */
[----:B------:R-:W3:Y:S04]  /*09f0*/  @P1 LDG.E R2, desc[UR18][R2.64+0x4] ;  /* 0x0000041202021981 */ /* 0x000ee8000c1e1900 */
[----:B------:R-:W4:Y:S04]  /*0a00*/  @!P0 LDG.E R7, desc[UR18][R6.64] ;  /* 0x0000001206078981 */ /* 0x000f28000c1e1900 */
[----:B------:R-:W4:Y:S01]  /*0a10*/  @!P0 LDG.E R8, desc[UR18][R8.64] ;  /* 0x0000001208088981 */ /* 0x000f22000c1e1900 */
[----:B--2---:R-:W-:-:S04]  /*0a20*/  @P1 FFMA R11, R11, R4, R12 ;  /* 0x000000040b0b1223 */ /* 0x004fc8000000000c */
[----:B---3--:R-:W-:-:S04]  /*0a30*/  @P1 FFMA R12, R2, R14, R11 ;  /* 0x0000000e020c1223 */ /* 0x008fc8000000000b */
[----:B----4-:R-:W-:-:S07]  /*0a40*/  @!P0 FFMA R12, R7, R8, R12 ;  /* 0x00000008070c8223 */ /* 0x010fce000000000c */
.L_x_2:
[----:B------:R-:W1:Y:S01]  /*0a50*/  LDC.64 R2, c[0x0][0x390] ;  /* 0x0000e400ff027b82 */ /* 0x000e620000000a00 */
[----:B------:R-:W-:-:S05]  /*0a60*/  IADD3 R13, PT, PT, R0, R13, RZ ;  /* 0x0000000d000d7210 */ /* 0x000fca0007ffe0ff */
[----:B-1----:R-:W-:-:S05]  /*0a70*/  IMAD.WIDE R2, R13, 0x4, R2 ;  /* 0x000000040d027825 */ /* 0x002fca00078e0202 */
[----:B0-----:R-:W-:Y:S01]  /*0a80*/  STG.E desc[UR18][R2.64], R12 ;  /* 0x0000000c02007986 */ /* 0x001fe2000c101912 */
[----:B------:R-:W-:Y:S05]  /*0a90*/  EXIT ;  /* 0x000000000000794d */ /* 0x000fea0003800000 */
.L_x_4:
[----:B------:R-:W-:-:S00]  /*0aa0*/  BRA `(.L_x_4) ;  /* 0xfffffffc00fc7947 */ /* 0x000fc0000383ffff */
[----:B------:R-:W-:-:S00]  /*0ab0*/  NOP ;  /* 0x0000000000007918 */ /* 0x000fc00000000000 */
        /* <DEDUP_REMOVED lines=12> */
.L_x_5:


//--------------------- .nv.shared.reserved.0     --------------------------
	.section	.nv.shared.reserved.0,"aw",@nobits
	.weak		__nv_reservedSMEM_offset_0_alias
	.size		__nv_reservedSMEM_offset_0_alias, 0, 64
	.other		__nv_reservedSMEM_offset_0_alias,@"STO_CUDA_RESERVED_SHARED STV_DEFAULT"
__nv_reservedSMEM_offset_0_alias:
	.zero		0
	.zero		64


//--------------------- .nv.constant0._Z23matrixMultiplicationGPUPfS_S_i --------------------------
	.section	.nv.constant0._Z23matrixMultiplicationGPUPfS_S_i,"a",@progbits
	.sectionflags	@""
	.align	4
.nv.constant0._Z23matrixMultiplicationGPUPfS_S_i:
	.zero		924


//--------------------- SYMBOLS --------------------------

	.type		.nv.reservedSmem.offset0,@object
	.size		.nv.reservedSmem.offset0,0x4
